//
// Generated by NVIDIA NVVM Compiler
//
// Compiler Build ID: CL-36424714
// Cuda compilation tools, release 13.0, V13.0.88
// Based on NVVM 20.0.0
//

.version 9.0
.target sm_100
.address_size 64

	// .globl	pairwise_distance

.visible .entry pairwise_distance(
	.param .u64 .ptr .align 1 pairwise_distance_param_0,
	.param .u64 .ptr .align 1 pairwise_distance_param_1,
	.param .u32 pairwise_distance_param_2,
	.param .u32 pairwise_distance_param_3
)
{
	.reg .pred 	%p<11>;
	.reg .b32 	%r<43>;
	.reg .b32 	%f<84>;
	.reg .b64 	%rd<37>;

	ld.param.u64 	%rd7, [pairwise_distance_param_0];
	ld.param.u64 	%rd6, [pairwise_distance_param_1];
	ld.param.u32 	%r20, [pairwise_distance_param_2];
	ld.param.u32 	%r19, [pairwise_distance_param_3];
	cvta.to.global.u64 	%rd1, %rd7;
	mov.u32 	%r21, %ctaid.x;
	mov.u32 	%r22, %ntid.x;
	mov.u32 	%r23, %tid.x;
	mad.lo.s32 	%r1, %r21, %r22, %r23;
	mov.u32 	%r24, %ctaid.y;
	mov.u32 	%r25, %ntid.y;
	mov.u32 	%r26, %tid.y;
	mad.lo.s32 	%r27, %r24, %r25, %r26;
	max.s32 	%r28, %r1, %r27;
	setp.ge.s32 	%p1, %r28, %r20;
	@%p1 bra 	$L__BB0_14;
	setp.lt.s32 	%p2, %r19, 1;
	mov.f32 	%f83, 0f00000000;
	@%p2 bra 	$L__BB0_13;
	mul.lo.s32 	%r3, %r19, %r1;
	mul.lo.s32 	%r4, %r19, %r27;
	and.b32  	%r5, %r19, 7;
	setp.lt.u32 	%p3, %r19, 8;
	mov.f32 	%f83, 0f00000000;
	mov.b32 	%r41, 0;
	@%p3 bra 	$L__BB0_5;
	and.b32  	%r41, %r19, 2147483640;
	neg.s32 	%r39, %r41;
	add.s64 	%rd2, %rd1, 16;
	mul.wide.u32 	%rd8, %r4, 4;
	add.s64 	%rd36, %rd2, %rd8;
	mov.f32 	%f83, 0f00000000;
	mov.u32 	%r38, %r3;
$L__BB0_4:
	.pragma "nounroll";
	mul.wide.s32 	%rd9, %r38, 4;
	add.s64 	%rd10, %rd2, %rd9;
	ld.global.f32 	%f17, [%rd10+-16];
	ld.global.f32 	%f18, [%rd36+-16];
	sub.f32 	%f19, %f17, %f18;
	fma.rn.f32 	%f20, %f19, %f19, %f83;
	ld.global.f32 	%f21, [%rd10+-12];
	ld.global.f32 	%f22, [%rd36+-12];
	sub.f32 	%f23, %f21, %f22;
	fma.rn.f32 	%f24, %f23, %f23, %f20;
	ld.global.f32 	%f25, [%rd10+-8];
	ld.global.f32 	%f26, [%rd36+-8];
	sub.f32 	%f27, %f25, %f26;
	fma.rn.f32 	%f28, %f27, %f27, %f24;
	ld.global.f32 	%f29, [%rd10+-4];
	ld.global.f32 	%f30, [%rd36+-4];
	sub.f32 	%f31, %f29, %f30;
	fma.rn.f32 	%f32, %f31, %f31, %f28;
	ld.global.f32 	%f33, [%rd10];
	ld.global.f32 	%f34, [%rd36];
	sub.f32 	%f35, %f33, %f34;
	fma.rn.f32 	%f36, %f35, %f35, %f32;
	ld.global.f32 	%f37, [%rd10+4];
	ld.global.f32 	%f38, [%rd36+4];
	sub.f32 	%f39, %f37, %f38;
	fma.rn.f32 	%f40, %f39, %f39, %f36;
	ld.global.f32 	%f41, [%rd10+8];
	ld.global.f32 	%f42, [%rd36+8];
	sub.f32 	%f43, %f41, %f42;
	fma.rn.f32 	%f44, %f43, %f43, %f40;
	ld.global.f32 	%f45, [%rd10+12];
	ld.global.f32 	%f46, [%rd36+12];
	sub.f32 	%f47, %f45, %f46;
	fma.rn.f32 	%f83, %f47, %f47, %f44;
	add.s32 	%r39, %r39, 8;
	add.s32 	%r38, %r38, 8;
	add.s64 	%rd36, %rd36, 32;
	setp.ne.s32 	%p4, %r39, 0;
	@%p4 bra 	$L__BB0_4;
$L__BB0_5:
	setp.eq.s32 	%p5, %r5, 0;
	@%p5 bra 	$L__BB0_13;
	and.b32  	%r13, %r19, 3;
	setp.lt.u32 	%p6, %r5, 4;
	@%p6 bra 	$L__BB0_8;
	add.s32 	%r30, %r41, %r3;
	mul.wide.s32 	%rd11, %r30, 4;
	add.s64 	%rd12, %rd1, %rd11;
	ld.global.f32 	%f49, [%rd12];
	add.s32 	%r31, %r41, %r4;
	mul.wide.u32 	%rd13, %r31, 4;
	add.s64 	%rd14, %rd1, %rd13;
	ld.global.f32 	%f50, [%rd14];
	sub.f32 	%f51, %f49, %f50;
	fma.rn.f32 	%f52, %f51, %f51, %f83;
	ld.global.f32 	%f53, [%rd12+4];
	cvt.u64.u32 	%rd15, %r4;
	cvt.u64.u32 	%rd16, %r41;
	add.s64 	%rd17, %rd16, %rd15;
	shl.b64 	%rd18, %rd17, 2;
	add.s64 	%rd19, %rd1, %rd18;
	ld.global.f32 	%f54, [%rd19+4];
	sub.f32 	%f55, %f53, %f54;
	fma.rn.f32 	%f56, %f55, %f55, %f52;
	ld.global.f32 	%f57, [%rd12+8];
	ld.global.f32 	%f58, [%rd19+8];
	sub.f32 	%f59, %f57, %f58;
	fma.rn.f32 	%f60, %f59, %f59, %f56;
	ld.global.f32 	%f61, [%rd12+12];
	ld.global.f32 	%f62, [%rd19+12];
	sub.f32 	%f63, %f61, %f62;
	fma.rn.f32 	%f83, %f63, %f63, %f60;
	add.s32 	%r41, %r41, 4;
$L__BB0_8:
	setp.eq.s32 	%p7, %r13, 0;
	@%p7 bra 	$L__BB0_13;
	setp.eq.s32 	%p8, %r13, 1;
	@%p8 bra 	$L__BB0_11;
	add.s32 	%r32, %r41, %r3;
	mul.wide.s32 	%rd20, %r32, 4;
	add.s64 	%rd21, %rd1, %rd20;
	ld.global.f32 	%f65, [%rd21];
	add.s32 	%r33, %r41, %r4;
	mul.wide.u32 	%rd22, %r33, 4;
	add.s64 	%rd23, %rd1, %rd22;
	ld.global.f32 	%f66, [%rd23];
	sub.f32 	%f67, %f65, %f66;
	fma.rn.f32 	%f68, %f67, %f67, %f83;
	ld.global.f32 	%f69, [%rd21+4];
	cvt.u64.u32 	%rd24, %r4;
	cvt.u64.u32 	%rd25, %r41;
	add.s64 	%rd26, %rd25, %rd24;
	shl.b64 	%rd27, %rd26, 2;
	add.s64 	%rd28, %rd1, %rd27;
	ld.global.f32 	%f70, [%rd28+4];
	sub.f32 	%f71, %f69, %f70;
	fma.rn.f32 	%f83, %f71, %f71, %f68;
	add.s32 	%r41, %r41, 2;
$L__BB0_11:
	and.b32  	%r34, %r19, 1;
	setp.eq.b32 	%p9, %r34, 1;
	not.pred 	%p10, %p9;
	@%p10 bra 	$L__BB0_13;
	add.s32 	%r35, %r41, %r3;
	mul.wide.s32 	%rd29, %r35, 4;
	add.s64 	%rd30, %rd1, %rd29;
	ld.global.f32 	%f72, [%rd30];
	add.s32 	%r36, %r41, %r4;
	mul.wide.u32 	%rd31, %r36, 4;
	add.s64 	%rd32, %rd1, %rd31;
	ld.global.f32 	%f73, [%rd32];
	sub.f32 	%f74, %f72, %f73;
	fma.rn.f32 	%f83, %f74, %f74, %f83;
$L__BB0_13:
	sqrt.rn.f32 	%f75, %f83;
	mad.lo.s32 	%r37, %r20, %r1, %r27;
	cvta.to.global.u64 	%rd33, %rd6;
	mul.wide.s32 	%rd34, %r37, 4;
	add.s64 	%rd35, %rd33, %rd34;
	st.global.f32 	[%rd35], %f75;
$L__BB0_14:
	ret;

}


// ===== COMPILED SASS (sm_100) =====

	.target	sm_100

	.elftype	@"ET_EXEC"


//--------------------- .note.nv.tkinfo           --------------------------
	.section	.note.nv.tkinfo,"",@"SHT_NOTE"
	.sectionflags	@"SHF_NOTE_NV_TKINFO"
	.tkinfo
        /*0018*/ 	.word	0x00000002
        /*0030*/ 	.string	""
        /*0030*/ 	.string	"ptxas"
        /*0030*/ 	.string	"Cuda compilation tools, release 13.0, V13.0.88"
        /*0030*/ 	.string	"Build cuda_13.0.r13.0/compiler.36424714_0"
        /*0030*/ 	.string	"-arch sm_100 -m 64 "



//--------------------- .note.nv.cuinfo           --------------------------
	.section	.note.nv.cuinfo,"",@"SHT_NOTE"
	.sectionflags	@"SHF_NOTE_NV_CUINFO"
        /*0018*/ 	.short	0x0002
        /*001a*/ 	.short	0x0064
        /*001c*/ 	.short	0x0082
	.zero		2


//--------------------- .nv.info                  --------------------------
	.section	.nv.info,"",@"SHT_CUDA_INFO"
	.align	4


	//----- nvinfo : EIATTR_REGCOUNT
	.align		4
        /*0000*/ 	.byte	0x04, 0x2f
        /*0002*/ 	.short	(.L_1 - .L_0)
	.align		4
.L_0:
        /*0004*/ 	.word	index@(pairwise_distance)
        /*0008*/ 	.word	0x0000001f


	//----- nvinfo : EIATTR_FRAME_SIZE
	.align		4
.L_1:
        /*000c*/ 	.byte	0x04, 0x11
        /*000e*/ 	.short	(.L_3 - .L_2)
	.align		4
.L_2:
        /*0010*/ 	.word	index@($__internal_0_$__cuda_sm20_sqrt_rn_f32_slowpath)
        /*0014*/ 	.word	0x00000000


	//----- nvinfo : EIATTR_FRAME_SIZE
	.align		4
.L_3:
        /*0018*/ 	.byte	0x04, 0x11
        /*001a*/ 	.short	(.L_5 - .L_4)
	.align		4
.L_4:
        /*001c*/ 	.word	index@(pairwise_distance)
        /*0020*/ 	.word	0x00000000


	//----- nvinfo : EIATTR_MIN_STACK_SIZE
	.align		4
.L_5:
        /*0024*/ 	.byte	0x04, 0x12
        /*0026*/ 	.short	(.L_7 - .L_6)
	.align		4
.L_6:
        /*0028*/ 	.word	index@(pairwise_distance)
        /*002c*/ 	.word	0x00000000
.L_7:


//--------------------- .nv.compat                --------------------------
	.section	.nv.compat,"",@"SHT_CUDA_COMPAT_INFO"
	.align	4
        /*0000*/ 	.byte	0x02, 0x09, 0x00, 0x00, 0x02, 0x02, 0x01, 0x00, 0x02, 0x05, 0x05, 0x00, 0x03, 0x07, 0x01, 0x01
        /*0010*/ 	.byte	0x02, 0x03, 0x00, 0x00, 0x02, 0x06, 0x01, 0x00, 0x04, 0x0b, 0x08, 0x00, 0x01, 0x00, 0x00, 0x00
        /*0020*/ 	.byte	0x00, 0x00, 0x00, 0x00


//--------------------- .nv.info.pairwise_distance --------------------------
	.section	.nv.info.pairwise_distance,"",@"SHT_CUDA_INFO"
	.sectionflags	@""
	.align	4


	//----- nvinfo : EIATTR_CUDA_API_VERSION
	.align		4
        /*0000*/ 	.byte	0x04, 0x37
        /*0002*/ 	.short	(.L_9 - .L_8)
.L_8:
        /*0004*/ 	.word	0x00000082


	//----- nvinfo : EIATTR_KPARAM_INFO
	.align		4
.L_9:
        /*0008*/ 	.byte	0x04, 0x17
        /*000a*/ 	.short	(.L_11 - .L_10)
.L_10:
        /*000c*/ 	.word	0x00000000
        /*0010*/ 	.short	0x0003
        /*0012*/ 	.short	0x0014
        /*0014*/ 	.byte	0x00, 0xf0, 0x11, 0x00


	//----- nvinfo : EIATTR_KPARAM_INFO
	.align		4
.L_11:
        /*0018*/ 	.byte	0x04, 0x17
        /*001a*/ 	.short	(.L_13 - .L_12)
.L_12:
        /*001c*/ 	.word	0x00000000
        /*0020*/ 	.short	0x0002
        /*0022*/ 	.short	0x0010
        /*0024*/ 	.byte	0x00, 0xf0, 0x11, 0x00


	//----- nvinfo : EIATTR_KPARAM_INFO
	.align		4
.L_13:
        /*0028*/ 	.byte	0x04, 0x17
        /*002a*/ 	.short	(.L_15 - .L_14)
.L_14:
        /*002c*/ 	.word	0x00000000
        /*0030*/ 	.short	0x0001
        /*0032*/ 	.short	0x0008
        /*0034*/ 	.byte	0x00, 0xf5, 0x21, 0x00


	//----- nvinfo : EIATTR_KPARAM_INFO
	.align		4
.L_15:
        /*0038*/ 	.byte	0x04, 0x17
        /*003a*/ 	.short	(.L_17 - .L_16)
.L_16:
        /*003c*/ 	.word	0x00000000
        /*0040*/ 	.short	0x0000
        /*0042*/ 	.short	0x0000
        /*0044*/ 	.byte	0x00, 0xf5, 0x21, 0x00


	//----- nvinfo : EIATTR_SPARSE_MMA_MASK
	.align		4
.L_17:
        /*0048*/ 	.byte	0x03, 0x50
        /*004a*/ 	.short	0x0000


	//----- nvinfo : EIATTR_MAXREG_COUNT
	.align		4
        /*004c*/ 	.byte	0x03, 0x1b
        /*004e*/ 	.short	0x00ff


	//----- nvinfo : EIATTR_MERCURY_ISA_VERSION
	.align		4
        /*0050*/ 	.byte	0x03, 0x5f
        /*0052*/ 	.short	0x0101


	//----- nvinfo : EIATTR_VRC_CTA_INIT_COUNT
	.align		4
        /*0054*/ 	.byte	0x02, 0x4a
	.zero		1
	.zero		1


	//----- nvinfo : EIATTR_EXIT_INSTR_OFFSETS
	.align		4
        /*0058*/ 	.byte	0x04, 0x1c
        /*005a*/ 	.short	(.L_19 - .L_18)


	//   ....[0]....
.L_18:
        /*005c*/ 	.word	0x000000c0


	//   ....[1]....
        /*0060*/ 	.word	0x000009f0


	//----- nvinfo : EIATTR_CRS_STACK_SIZE
	.align		4
.L_19:
        /*0064*/ 	.byte	0x04, 0x1e
        /*0066*/ 	.short	(.L_21 - .L_20)
.L_20:
        /*0068*/ 	.word	0x00000000


	//----- nvinfo : EIATTR_CBANK_PARAM_SIZE
	.align		4
.L_21:
        /*006c*/ 	.byte	0x03, 0x19
        /*006e*/ 	.short	0x0018


	//----- nvinfo : EIATTR_PARAM_CBANK
	.align		4
        /*0070*/ 	.byte	0x04, 0x0a
        /*0072*/ 	.short	(.L_23 - .L_22)
	.align		4
.L_22:
        /*0074*/ 	.word	index@(.nv.constant0.pairwise_distance)
        /*0078*/ 	.short	0x0380
        /*007a*/ 	.short	0x0018


	//----- nvinfo : EIATTR_SW_WAR
	.align		4
.L_23:
        /*007c*/ 	.byte	0x04, 0x36
        /*007e*/ 	.short	(.L_25 - .L_24)
.L_24:
        /*0080*/ 	.word	0x00000008
.L_25:


//--------------------- .nv.callgraph             --------------------------
	.section	.nv.callgraph,"",@"SHT_CUDA_CALLGRAPH"
	.align	4
	.sectionentsize	8
	.align		4
        /*0000*/ 	.word	0x00000000
	.align		4
        /*0004*/ 	.word	0xffffffff
	.align		4
        /*0008*/ 	.word	0x00000000
	.align		4
        /*000c*/ 	.word	0xfffffffe
	.align		4
        /*0010*/ 	.word	0x00000000
	.align		4
        /*0014*/ 	.word	0xfffffffd
	.align		4
        /*0018*/ 	.word	0x00000000
	.align		4
        /*001c*/ 	.word	0xfffffffc


//--------------------- .text.pairwise_distance   --------------------------
	.section	.text.pairwise_distance,"ax",@progbits
	.align	128
        .global         pairwise_distance
        .type           pairwise_distance,@function
        .size           pairwise_distance,(.L_x_9 - pairwise_distance)
        .other          pairwise_distance,@"STO_CUDA_ENTRY STV_DEFAULT"
pairwise_distance:
.text.pairwise_distance:
[----:B------:R-:W-:Y:S01]  /*0000*/  LDC R1, c[0x0][0x37c] ;  /* 0x0000df00ff017b82 */ /* 0x000fe20000000800 */
[----:B------:R-:W0:Y:S07]  /*0010*/  S2R R3, SR_TID.X ;  /* 0x0000000000037919 */ /* 0x000e2e0000002100 */
[----:B------:R-:W0:Y:S01]  /*0020*/  LDC R8, c[0x0][0x360] ;  /* 0x0000d800ff087b82 */ /* 0x000e220000000800 */
[----:B------:R-:W1:Y:S01]  /*0030*/  LDCU UR6, c[0x0][0x390] ;  /* 0x00007200ff0677ac */ /* 0x000e620008000800 */
[----:B------:R-:W2:Y:S06]  /*0040*/  S2R R0, SR_TID.Y ;  /* 0x0000000000007919 */ /* 0x000eac0000002200 */
[----:B------:R-:W0:Y:S08]  /*0050*/  S2UR UR4, SR_CTAID.X ;  /* 0x00000000000479c3 */ /* 0x000e300000002500 */
[----:B------:R-:W2:Y:S08]  /*0060*/  S2UR UR5, SR_CTAID.Y ;  /* 0x00000000000579c3 */ /* 0x000eb00000002600 */
[----:B------:R-:W2:Y:S01]  /*0070*/  LDC R9, c[0x0][0x364] ;  /* 0x0000d900ff097b82 */ /* 0x000ea20000000800 */
[----:B0-----:R-:W-:-:S02]  /*0080*/  IMAD R8, R8, UR4, R3 ;  /* 0x0000000408087c24 */ /* 0x001fc4000f8e0203 */
[----:B--2---:R-:W-:-:S05]  /*0090*/  IMAD R9, R9, UR5, R0 ;  /* 0x0000000509097c24 */ /* 0x004fca000f8e0200 */
[----:B------:R-:W-:-:S04]  /*00a0*/  VIMNMX R0, PT, PT, R8, R9, !PT ;  /* 0x0000000908007248 */ /* 0x000fc80007fe0100 */
[----:B-1----:R-:W-:-:S13]  /*00b0*/  ISETP.GE.AND P0, PT, R0, UR6, PT ;  /* 0x0000000600007c0c */ /* 0x002fda000bf06270 */
[----:B------:R-:W-:Y:S05]  /*00c0*/  @P0 EXIT ;  /* 0x000000000000094d */ /* 0x000fea0003800000 */
[----:B------:R-:W0:Y:S01]  /*00d0*/  LDC R0, c[0x0][0x394] ;  /* 0x0000e500ff007b82 */ /* 0x000e220000000800 */
[----:B------:R-:W1:Y:S01]  /*00e0*/  LDCU.64 UR6, c[0x0][0x358] ;  /* 0x00006b00ff0677ac */ /* 0x000e620008000a00 */
[----:B------:R-:W-:Y:S01]  /*00f0*/  HFMA2 R13, -RZ, RZ, 0, 0 ;  /* 0x00000000ff0d7431 */ /* 0x000fe200000001ff */
[----:B0-----:R-:W-:-:S13]  /*0100*/  ISETP.GE.AND P0, PT, R0, 0x1, PT ;  /* 0x000000010000780c */ /* 0x001fda0003f06270 */
[----:B-1----:R-:W-:Y:S05]  /*0110*/  @!P0 BRA `(.L_x_0) ;  /* 0x0000000400e88947 */ /* 0x002fea0003800000 */
[----:B------:R-:W-:Y:S01]  /*0120*/  ISETP.GE.U32.AND P1, PT, R0, 0x8, PT ;  /* 0x000000080000780c */ /* 0x000fe20003f26070 */
[-C--:B------:R-:W-:Y:S01]  /*0130*/  IMAD R10, R8, R0.reuse, RZ ;  /* 0x00000000080a7224 */ /* 0x080fe200078e02ff */
[----:B------:R-:W-:Y:S01]  /*0140*/  LOP3.LUT R27, R0, 0x7, RZ, 0xc0, !PT ;  /* 0x00000007001b7812 */ /* 0x000fe200078ec0ff */
[----:B------:R-:W-:Y:S01]  /*0150*/  IMAD R11, R9, R0, RZ ;  /* 0x00000000090b7224 */ /* 0x000fe200078e02ff */
[----:B------:R-:W-:Y:S02]  /*0160*/  CS2R R12, SRZ ;  /* 0x00000000000c7805 */ /* 0x000fe4000001ff00 */
[----:B------:R-:W-:-:S07]  /*0170*/  ISETP.NE.AND P0, PT, R27, RZ, PT ;  /* 0x000000ff1b00720c */ /* 0x000fce0003f05270 */
[----:B------:R-:W-:Y:S06]  /*0180*/  @!P1 BRA `(.L_x_1) ;  /* 0x0000000000cc9947 */ /* 0x000fec0003800000 */
[----:B------:R-:W0:Y:S01]  /*0190*/  LDCU.64 UR4, c[0x0][0x380] ;  /* 0x00007000ff0477ac */ /* 0x000e220008000a00 */
[----:B------:R-:W-:Y:S01]  /*01a0*/  LOP3.LUT R12, R0, 0x7ffffff8, RZ, 0xc0, !PT ;  /* 0x7ffffff8000c7812 */ /* 0x000fe200078ec0ff */
[----:B------:R-:W-:Y:S01]  /*01b0*/  HFMA2 R13, -RZ, RZ, 0, 0 ;  /* 0x00000000ff0d7431 */ /* 0x000fe200000001ff */
[----:B------:R-:W-:Y:S02]  /*01c0*/  MOV R15, R10 ;  /* 0x0000000a000f7202 */ /* 0x000fe40000000f00 */
[----:B------:R-:W-:Y:S01]  /*01d0*/  IADD3 R14, PT, PT, -R12, RZ, RZ ;  /* 0x000000ff0c0e7210 */ /* 0x000fe20007ffe1ff */
[----:B0-----:R-:W-:-:S04]  /*01e0*/  UIADD3 UR4, UP0, UPT, UR4, 0x10, URZ ;  /* 0x0000001004047890 */ /* 0x001fc8000ff1e0ff */
[----:B------:R-:W-:Y:S02]  /*01f0*/  UIADD3.X UR5, UPT, UPT, URZ, UR5, URZ, UP0, !UPT ;  /* 0x00000005ff057290 */ /* 0x000fe400087fe4ff */
[----:B------:R-:W-:-:S04]  /*0200*/  MOV R2, UR4 ;  /* 0x0000000400027c02 */ /* 0x000fc80008000f00 */
[----:B------:R-:W-:-:S03]  /*0210*/  MOV R3, UR5 ;  /* 0x0000000500037c02 */ /* 0x000fc60008000f00 */
[----:B------:R-:W-:-:S03]  /*0220*/  IMAD.WIDE.U32 R4, R11, 0x4, R2 ;  /* 0x000000040b047825 */ /* 0x000fc600078e0002 */
[----:B------:R-:W-:Y:S02]  /*0230*/  MOV R6, R4 ;  /* 0x0000000400067202 */ /* 0x000fe40000000f00 */
[----:B------:R-:W-:-:S07]  /*0240*/  MOV R7, R5 ;  /* 0x0000000500077202 */ /* 0x000fce0000000f00 */
.L_x_2:
[----:B------:R-:W-:Y:S01]  /*0250*/  IMAD.WIDE R4, R15, 0x4, R2 ;  /* 0x000000040f047825 */ /* 0x000fe200078e0202 */
[----:B------:R-:W2:Y:S04]  /*0260*/  LDG.E R21, desc[UR6][R6.64+-0x10] ;  /* 0xfffff00606157981 */ /* 0x000ea8000c1e1900 */
[----:B------:R-:W2:Y:S04]  /*0270*/  LDG.E R20, desc[UR6][R4.64+-0x10] ;  /* 0xfffff00604147981 */ /* 0x000ea8000c1e1900 */
[----:B------:R-:W3:Y:S04]  /*0280*/  LDG.E R24, desc[UR6][R4.64+-0xc] ;  /* 0xfffff40604187981 */ /* 0x000ee8000c1e1900 */
[----:B------:R-:W3:Y:S04]  /*0290*/  LDG.E R25, desc[UR6][R6.64+-0xc] ;  /* 0xfffff40606197981 */ /* 0x000ee8000c1e1900 */
[----:B------:R-:W4:Y:S04]  /*02a0*/  LDG.E R16, desc[UR6][R4.64+-0x8] ;  /* 0xfffff80604107981 */ /* 0x000f28000c1e1900 */
[----:B------:R-:W4:Y:S04]  /*02b0*/  LDG.E R17, desc[UR6][R6.64+-0x8] ;  /* 0xfffff80606117981 */ /* 0x000f28000c1e1900 */
[----:B------:R-:W5:Y:S04]  /*02c0*/  LDG.E R18, desc[UR6][R4.64+-0x4] ;  /* 0xfffffc0604127981 */ /* 0x000f68000c1e1900 */
[----:B------:R-:W5:Y:S04]  /*02d0*/  LDG.E R19, desc[UR6][R6.64+-0x4] ;  /* 0xfffffc0606137981 */ /* 0x000f68000c1e1900 */
[----:B------:R-:W5:Y:S01]  /*02e0*/  LDG.E R26, desc[UR6][R4.64+0xc] ;  /* 0x00000c06041a7981 */ /* 0x000f62000c1e1900 */
[----:B--2---:R-:W-:-:S03]  /*02f0*/  FADD R22, R20, -R21 ;  /* 0x8000001514167221 */ /* 0x004fc60000000000 */
[----:B------:R-:W2:Y:S01]  /*0300*/  LDG.E R21, desc[UR6][R4.64] ;  /* 0x0000000604157981 */ /* 0x000ea2000c1e1900 */
[----:B------:R-:W-:-:S03]  /*0310*/  FFMA R23, R22, R22, R13 ;  /* 0x0000001616177223 */ /* 0x000fc6000000000d */
[----:B------:R-:W2:Y:S01]  /*0320*/  LDG.E R20, desc[UR6][R6.64] ;  /* 0x0000000606147981 */ /* 0x000ea2000c1e1900 */
[----:B---3--:R-:W-:-:S03]  /*0330*/  FADD R24, R24, -R25 ;  /* 0x8000001918187221 */ /* 0x008fc60000000000 */
[----:B------:R-:W3:Y:S04]  /*0340*/  LDG.E R22, desc[UR6][R4.64+0x4] ;  /* 0x0000040604167981 */ /* 0x000ee8000c1e1900 */
[----:B------:R-:W3:Y:S01]  /*0350*/  LDG.E R13, desc[UR6][R6.64+0x4] ;  /* 0x00000406060d7981 */ /* 0x000ee2000c1e1900 */
[----:B------:R-:W-:-:S03]  /*0360*/  FFMA R28, R24, R24, R23 ;  /* 0x00000018181c7223 */ /* 0x000fc60000000017 */
[----:B------:R-:W3:Y:S04]  /*0370*/  LDG.E R24, desc[UR6][R4.64+0x8] ;  /* 0x0000080604187981 */ /* 0x000ee8000c1e1900 */
[----:B------:R-:W3:Y:S04]  /*0380*/  LDG.E R23, desc[UR6][R6.64+0x8] ;  /* 0x0000080606177981 */ /* 0x000ee8000c1e1900 */
[----:B------:R0:W3:Y:S01]  /*0390*/  LDG.E R25, desc[UR6][R6.64+0xc] ;  /* 0x00000c0606197981 */ /* 0x0000e2000c1e1900 */
[----:B----4-:R-:W-:Y:S01]  /*03a0*/  FADD R17, R16, -R17 ;  /* 0x8000001110117221 */ /* 0x010fe20000000000 */
[----:B-----5:R-:W-:Y:S01]  /*03b0*/  FADD R19, R18, -R19 ;  /* 0x8000001312137221 */ /* 0x020fe20000000000 */
[----:B------:R-:W-:-:S02]  /*03c0*/  IADD3 R14, PT, PT, R14, 0x8, RZ ;  /* 0x000000080e0e7810 */ /* 0x000fc40007ffe0ff */
[----:B------:R-:W-:Y:S02]  /*03d0*/  FFMA R28, R17, R17, R28 ;  /* 0x00000011111c7223 */ /* 0x000fe4000000001c */
[----:B------:R-:W-:Y:S02]  /*03e0*/  ISETP.NE.AND P1, PT, R14, RZ, PT ;  /* 0x000000ff0e00720c */ /* 0x000fe40003f25270 */
[----:B------:R-:W-:Y:S01]  /*03f0*/  FFMA R28, R19, R19, R28 ;  /* 0x00000013131c7223 */ /* 0x000fe2000000001c */
[----:B0-----:R-:W-:Y:S02]  /*0400*/  IADD3 R6, P2, PT, R6, 0x20, RZ ;  /* 0x0000002006067810 */ /* 0x001fe40007f5e0ff */
[----:B------:R-:W-:Y:S02]  /*0410*/  IADD3 R15, PT, PT, R15, 0x8, RZ ;  /* 0x000000080f0f7810 */ /* 0x000fe40007ffe0ff */
[----:B------:R-:W-:Y:S01]  /*0420*/  IADD3.X R7, PT, PT, RZ, R7, RZ, P2, !PT ;  /* 0x00000007ff077210 */ /* 0x000fe200017fe4ff */
[----:B--2---:R-:W-:-:S04]  /*0430*/  FADD R21, R21, -R20 ;  /* 0x8000001415157221 */ /* 0x004fc80000000000 */
[----:B------:R-:W-:Y:S01]  /*0440*/  FFMA R28, R21, R21, R28 ;  /* 0x00000015151c7223 */ /* 0x000fe2000000001c */
[----:B---3--:R-:W-:-:S04]  /*0450*/  FADD R13, R22, -R13 ;  /* 0x8000000d160d7221 */ /* 0x008fc80000000000 */
[----:B------:R-:W-:Y:S01]  /*0460*/  FFMA R28, R13, R13, R28 ;  /* 0x0000000d0d1c7223 */ /* 0x000fe2000000001c */
[----:B------:R-:W-:-:S04]  /*0470*/  FADD R23, R24, -R23 ;  /* 0x8000001718177221 */ /* 0x000fc80000000000 */
[----:B------:R-:W-:Y:S01]  /*0480*/  FFMA R28, R23, R23, R28 ;  /* 0x00000017171c7223 */ /* 0x000fe2000000001c */
[----:B------:R-:W-:-:S04]  /*0490*/  FADD R25, R26, -R25 ;  /* 0x800000191a197221 */ /* 0x000fc80000000000 */
[----:B------:R-:W-:Y:S01]  /*04a0*/  FFMA R13, R25, R25, R28 ;  /* 0x00000019190d7223 */ /* 0x000fe2000000001c */
[----:B------:R-:W-:Y:S06]  /*04b0*/  @P1 BRA `(.L_x_2) ;  /* 0xfffffffc00641947 */ /* 0x000fec000383ffff */
.L_x_1:
[----:B------:R-:W-:Y:S05]  /*04c0*/  @!P0 BRA `(.L_x_0) ;  /* 0x0000000000fc8947 */ /* 0x000fea0003800000 */
[----:B------:R-:W-:Y:S02]  /*04d0*/  ISETP.GE.U32.AND P1, PT, R27, 0x4, PT ;  /* 0x000000041b00780c */ /* 0x000fe40003f26070 */
[----:B------:R-:W-:-:S04]  /*04e0*/  LOP3.LUT R19, R0, 0x3, RZ, 0xc0, !PT ;  /* 0x0000000300137812 */ /* 0x000fc800078ec0ff */
[----:B------:R-:W-:-:S07]  /*04f0*/  ISETP.NE.AND P0, PT, R19, RZ, PT ;  /* 0x000000ff1300720c */ /* 0x000fce0003f05270 */
[----:B------:R-:W-:Y:S06]  /*0500*/  @!P1 BRA `(.L_x_3) ;  /* 0x00000000006c9947 */ /* 0x000fec0003800000 */
[----:B------:R-:W0:Y:S01]  /*0510*/  LDC.64 R4, c[0x0][0x380] ;  /* 0x0000e000ff047b82 */ /* 0x000e220000000a00 */
[----:B------:R-:W1:Y:S01]  /*0520*/  LDCU.64 UR4, c[0x0][0x380] ;  /* 0x00007000ff0477ac */ /* 0x000e620008000a00 */
[CC--:B------:R-:W-:Y:S02]  /*0530*/  IADD3 R7, PT, PT, R11.reuse, R12.reuse, RZ ;  /* 0x0000000c0b077210 */ /* 0x0c0fe40007ffe0ff */
[-C--:B------:R-:W-:Y:S02]  /*0540*/  IADD3 R14, P1, PT, R11, R12.reuse, RZ ;  /* 0x0000000c0b0e7210 */ /* 0x080fe40007f3e0ff */
[----:B------:R-:W-:Y:S02]  /*0550*/  IADD3 R3, PT, PT, R10, R12, RZ ;  /* 0x0000000c0a037210 */ /* 0x000fe40007ffe0ff */
[----:B------:R-:W-:Y:S02]  /*0560*/  IADD3.X R15, PT, PT, RZ, RZ, RZ, P1, !PT ;  /* 0x000000ffff0f7210 */ /* 0x000fe40000ffe4ff */
[----:B-1----:R-:W-:Y:S01]  /*0570*/  LEA R2, P1, R14, UR4, 0x2 ;  /* 0x000000040e027c11 */ /* 0x002fe2000f8210ff */
[----:B0-----:R-:W-:-:S04]  /*0580*/  IMAD.WIDE.U32 R6, R7, 0x4, R4 ;  /* 0x0000000407067825 */ /* 0x001fc800078e0004 */
[----:B------:R-:W-:Y:S01]  /*0590*/  IMAD.WIDE R4, R3, 0x4, R4 ;  /* 0x0000000403047825 */ /* 0x000fe200078e0204 */
[----:B------:R-:W-:Y:S01]  /*05a0*/  LEA.HI.X R3, R14, UR5, R15, 0x2, P1 ;  /* 0x000000050e037c11 */ /* 0x000fe200088f140f */
[----:B------:R-:W2:Y:S04]  /*05b0*/  LDG.E R7, desc[UR6][R6.64] ;  /* 0x0000000606077981 */ /* 0x000ea8000c1e1900 */
[----:B------:R-:W2:Y:S04]  /*05c0*/  LDG.E R14, desc[UR6][R4.64] ;  /* 0x00000006040e7981 */ /* 0x000ea8000c1e1900 */
[----:B------:R-:W3:Y:S04]  /*05d0*/  LDG.E R15, desc[UR6][R4.64+0x4] ;  /* 0x00000406040f7981 */ /* 0x000ee8000c1e1900 */
[----:B------:R-:W3:Y:S04]  /*05e0*/  LDG.E R16, desc[UR6][R2.64+0x4] ;  /* 0x0000040602107981 */ /* 0x000ee8000c1e1900 */
[----:B------:R-:W4:Y:S04]  /*05f0*/  LDG.E R17, desc[UR6][R4.64+0x8] ;  /* 0x0000080604117981 */ /* 0x000f28000c1e1900 */
[----:B------:R-:W4:Y:S04]  /*0600*/  LDG.E R18, desc[UR6][R2.64+0x8] ;  /* 0x0000080602127981 */ /* 0x000f28000c1e1900 */
[----:B------:R-:W5:Y:S04]  /*0610*/  LDG.E R21, desc[UR6][R2.64+0xc] ;  /* 0x00000c0602157981 */ /* 0x000f68000c1e1900 */
[----:B------:R-:W5:Y:S01]  /*0620*/  LDG.E R20, desc[UR6][R4.64+0xc] ;  /* 0x00000c0604147981 */ /* 0x000f62000c1e1900 */
[----:B------:R-:W-:Y:S01]  /*0630*/  IADD3 R12, PT, PT, R12, 0x4, RZ ;  /* 0x000000040c0c7810 */ /* 0x000fe20007ffe0ff */
[----:B--2---:R-:W-:-:S04]  /*0640*/  FADD R14, R14, -R7 ;  /* 0x800000070e0e7221 */ /* 0x004fc80000000000 */
[----:B------:R-:W-:Y:S01]  /*0650*/  FFMA R13, R14, R14, R13 ;  /* 0x0000000e0e0d7223 */ /* 0x000fe2000000000d */
[----:B---3--:R-:W-:-:S04]  /*0660*/  FADD R16, R15, -R16 ;  /* 0x800000100f107221 */ /* 0x008fc80000000000 */
[----:B------:R-:W-:Y:S01]  /*0670*/  FFMA R13, R16, R16, R13 ;  /* 0x00000010100d7223 */ /* 0x000fe2000000000d */
[----:B----4-:R-:W-:-:S04]  /*0680*/  FADD R18, R17, -R18 ;  /* 0x8000001211127221 */ /* 0x010fc80000000000 */
[----:B------:R-:W-:Y:S01]  /*0690*/  FFMA R13, R18, R18, R13 ;  /* 0x00000012120d7223 */ /* 0x000fe2000000000d */
[----:B-----5:R-:W-:-:S04]  /*06a0*/  FADD R20, R20, -R21 ;  /* 0x8000001514147221 */ /* 0x020fc80000000000 */
[----:B------:R-:W-:-:S07]  /*06b0*/  FFMA R13, R20, R20, R13 ;  /* 0x00000014140d7223 */ /* 0x000fce000000000d */
.L_x_3:
[----:B------:R-:W-:Y:S05]  /*06c0*/  @!P0 BRA `(.L_x_0) ;  /* 0x00000000007c8947 */ /* 0x000fea0003800000 */
[----:B------:R-:W-:Y:S02]  /*06d0*/  ISETP.NE.AND P1, PT, R19, 0x1, PT ;  /* 0x000000011300780c */ /* 0x000fe40003f25270 */
[----:B------:R-:W-:-:S04]  /*06e0*/  LOP3.LUT R0, R0, 0x1, RZ, 0xc0, !PT ;  /* 0x0000000100007812 */ /* 0x000fc800078ec0ff */
[----:B------:R-:W-:-:S07]  /*06f0*/  ISETP.NE.U32.AND P0, PT, R0, 0x1, PT ;  /* 0x000000010000780c */ /* 0x000fce0003f05070 */
[----:B------:R-:W0:Y:S01]  /*0700*/  @P1 LDC.64 R18, c[0x0][0x380] ;  /* 0x0000e000ff121b82 */ /* 0x000e220000000a00 */
[CC--:B------:R-:W-:Y:S02]  /*0710*/  @P1 IADD3 R0, P2, PT, R11.reuse, R12.reuse, RZ ;  /* 0x0000000c0b001210 */ /* 0x0c0fe40007f5e0ff */
[-C--:B------:R-:W-:Y:S02]  /*0720*/  @P1 IADD3 R15, PT, PT, R11, R12.reuse, RZ ;  /* 0x0000000c0b0f1210 */ /* 0x080fe40007ffe0ff */
[----:B------:R-:W-:Y:S02]  /*0730*/  @P1 IADD3 R17, PT, PT, R10, R12, RZ ;  /* 0x0000000c0a111210 */ /* 0x000fe40007ffe0ff */
[----:B------:R-:W-:Y:S01]  /*0740*/  @P1 IADD3.X R7, PT, PT, RZ, RZ, RZ, P2, !PT ;  /* 0x000000ffff071210 */ /* 0x000fe200017fe4ff */
[----:B------:R-:W1:Y:S01]  /*0750*/  @P1 LDC.64 R4, c[0x0][0x380] ;  /* 0x0000e000ff041b82 */ /* 0x000e620000000a00 */
[----:B------:R-:W-:-:S07]  /*0760*/  @P1 IADD3 R12, PT, PT, R12, 0x2, RZ ;  /* 0x000000020c0c1810 */ /* 0x000fce0007ffe0ff */
[----:B------:R-:W2:Y:S01]  /*0770*/  @!P0 LDC.64 R2, c[0x0][0x380] ;  /* 0x0000e000ff028b82 */ /* 0x000ea20000000a00 */
[----:B0-----:R-:W-:-:S04]  /*0780*/  @P1 LEA R6, P2, R0, R18, 0x2 ;  /* 0x0000001200061211 */ /* 0x001fc800078410ff */
[----:B------:R-:W-:Y:S02]  /*0790*/  @P1 LEA.HI.X R7, R0, R19, R7, 0x2, P2 ;  /* 0x0000001300071211 */ /* 0x000fe400010f1407 */
[----:B------:R-:W-:Y:S01]  /*07a0*/  @!P0 IADD3 R19, PT, PT, R11, R12, RZ ;  /* 0x0000000c0b138210 */ /* 0x000fe20007ffe0ff */
[----:B-1----:R-:W-:-:S03]  /*07b0*/  @P1 IMAD.WIDE.U32 R14, R15, 0x4, R4 ;  /* 0x000000040f0e1825 */ /* 0x002fc600078e0004 */
[----:B------:R-:W3:Y:S01]  /*07c0*/  @P1 LDG.E R7, desc[UR6][R6.64+0x4] ;  /* 0x0000040606071981 */ /* 0x000ee2000c1e1900 */
[----:B------:R-:W-:Y:S01]  /*07d0*/  @P1 IMAD.WIDE R4, R17, 0x4, R4 ;  /* 0x0000000411041825 */ /* 0x000fe200078e0204 */
[----:B------:R-:W-:Y:S02]  /*07e0*/  @!P0 IADD3 R17, PT, PT, R10, R12, RZ ;  /* 0x0000000c0a118210 */ /* 0x000fe40007ffe0ff */
[----:B------:R-:W4:Y:S04]  /*07f0*/  @P1 LDG.E R15, desc[UR6][R14.64] ;  /* 0x000000060e0f1981 */ /* 0x000f28000c1e1900 */
[----:B------:R-:W4:Y:S01]  /*0800*/  @P1 LDG.E R0, desc[UR6][R4.64] ;  /* 0x0000000604001981 */ /* 0x000f22000c1e1900 */
[----:B--2---:R-:W-:-:S03]  /*0810*/  @!P0 IMAD.WIDE R10, R17, 0x4, R2 ;  /* 0x00000004110a8825 */ /* 0x004fc600078e0202 */
[----:B------:R-:W3:Y:S01]  /*0820*/  @P1 LDG.E R12, desc[UR6][R4.64+0x4] ;  /* 0x00000406040c1981 */ /* 0x000ee2000c1e1900 */
[----:B------:R-:W-:-:S03]  /*0830*/  @!P0 IMAD.WIDE.U32 R2, R19, 0x4, R2 ;  /* 0x0000000413028825 */ /* 0x000fc600078e0002 */
[----:B------:R-:W2:Y:S04]  /*0840*/  @!P0 LDG.E R10, desc[UR6][R10.64] ;  /* 0x000000060a0a8981 */ /* 0x000ea8000c1e1900 */
[----:B------:R-:W2:Y:S01]  /*0850*/  @!P0 LDG.E R3, desc[UR6][R2.64] ;  /* 0x0000000602038981 */ /* 0x000ea2000c1e1900 */
[----:B----4-:R-:W-:Y:S01]  /*0860*/  @P1 FADD R0, R0, -R15 ;  /* 0x8000000f00001221 */ /* 0x010fe20000000000 */
[----:B---3--:R-:W-:-:S03]  /*0870*/  @P1 FADD R17, R12, -R7 ;  /* 0x800000070c111221 */ /* 0x008fc60000000000 */
[----:B------:R-:W-:-:S04]  /*0880*/  @P1 FFMA R12, R0, R0, R13 ;  /* 0x00000000000c1223 */ /* 0x000fc8000000000d */
[----:B------:R-:W-:Y:S01]  /*0890*/  @P1 FFMA R13, R17, R17, R12 ;  /* 0x00000011110d1223 */ /* 0x000fe2000000000c */
[----:B--2---:R-:W-:-:S04]  /*08a0*/  @!P0 FADD R0, R10, -R3 ;  /* 0x800000030a008221 */ /* 0x004fc80000000000 */
[----:B------:R-:W-:-:S07]  /*08b0*/  @!P0 FFMA R13, R0, R0, R13 ;  /* 0x00000000000d8223 */ /* 0x000fce000000000d */
.L_x_0:
[----:B------:R-:W-:Y:S01]  /*08c0*/  IADD3 R0, PT, PT, R13, -0xd000000, RZ ;  /* 0xf30000000d007810 */ /* 0x000fe20007ffe0ff */
[----:B------:R0:W1:Y:S01]  /*08d0*/  MUFU.RSQ R2, R13 ;  /* 0x0000000d00027308 */ /* 0x0000620000001400 */
[----:B------:R-:W-:Y:S02]  /*08e0*/  BSSY.RECONVERGENT B0, `(.L_x_4) ;  /* 0x000000b000007945 */ /* 0x000fe40003800200 */
[----:B------:R-:W-:-:S13]  /*08f0*/  ISETP.GT.U32.AND P0, PT, R0, 0x727fffff, PT ;  /* 0x727fffff0000780c */ /* 0x000fda0003f04070 */
[----:B0-----:R-:W-:Y:S05]  /*0900*/  @!P0 BRA `(.L_x_5) ;  /* 0x0000000000108947 */ /* 0x001fea0003800000 */
[----:B------:R-:W-:Y:S02]  /*0910*/  MOV R0, R13 ;  /* 0x0000000d00007202 */ /* 0x000fe40000000f00 */
[----:B------:R-:W-:-:S07]  /*0920*/  MOV R7, 0x940 ;  /* 0x0000094000077802 */ /* 0x000fce0000000f00 */
[----:B-1----:R-:W-:Y:S05]  /*0930*/  CALL.REL.NOINC `($__internal_0_$__cuda_sm20_sqrt_rn_f32_slowpath) ;  /* 0x0000000000307944 */ /* 0x002fea0003c00000 */
[----:B------:R-:W-:Y:S05]  /*0940*/  BRA `(.L_x_6) ;  /* 0x0000000000107947 */ /* 0x000fea0003800000 */
.L_x_5:
[C---:B-1----:R-:W-:Y:S01]  /*0950*/  FMUL.FTZ R0, R2.reuse, R13 ;  /* 0x0000000d02007220 */ /* 0x042fe20000410000 */
[----:B------:R-:W-:-:S03]  /*0960*/  FMUL.FTZ R2, R2, 0.5 ;  /* 0x3f00000002027820 */ /* 0x000fc60000410000 */
[----:B------:R-:W-:-:S04]  /*0970*/  FFMA R5, -R0, R0, R13 ;  /* 0x0000000000057223 */ /* 0x000fc8000000010d */
[----:B------:R-:W-:-:S07]  /*0980*/  FFMA R5, R5, R2, R0 ;  /* 0x0000000205057223 */ /* 0x000fce0000000000 */
.L_x_6:
[----:B------:R-:W-:Y:S05]  /*0990*/  BSYNC.RECONVERGENT B0 ;  /* 0x0000000000007941 */ /* 0x000fea0003800200 */
.L_x_4:
[----:B------:R-:W0:Y:S01]  /*09a0*/  LDC.64 R2, c[0x0][0x388] ;  /* 0x0000e200ff027b82 */ /* 0x000e220000000a00 */
[----:B------:R-:W1:Y:S02]  /*09b0*/  LDCU UR4, c[0x0][0x390] ;  /* 0x00007200ff0477ac */ /* 0x000e640008000800 */
[----:B-1----:R-:W-:-:S04]  /*09c0*/  IMAD R9, R8, UR4, R9 ;  /* 0x0000000408097c24 */ /* 0x002fc8000f8e0209 */
[----:B0-----:R-:W-:-:S05]  /*09d0*/  IMAD.WIDE R2, R9, 0x4, R2 ;  /* 0x0000000409027825 */ /* 0x001fca00078e0202 */
[----:B------:R-:W-:Y:S01]  /*09e0*/  STG.E desc[UR6][R2.64], R5 ;  /* 0x0000000502007986 */ /* 0x000fe2000c101906 */
[----:B------:R-:W-:Y:S05]  /*09f0*/  EXIT ;  /* 0x000000000000794d */ /* 0x000fea0003800000 */
        .weak           $__internal_0_$__cuda_sm20_sqrt_rn_f32_slowpath
        .type           $__internal_0_$__cuda_sm20_sqrt_rn_f32_slowpath,@function
        .size           $__internal_0_$__cuda_sm20_sqrt_rn_f32_slowpath,(.L_x_9 - $__internal_0_$__cuda_sm20_sqrt_rn_f32_slowpath)
$__internal_0_$__cuda_sm20_sqrt_rn_f32_slowpath:
[----:B------:R-:W-:-:S13]  /*0a00*/  LOP3.LUT P0, RZ, R0, 0x7fffffff, RZ, 0xc0, !PT ;  /* 0x7fffffff00ff7812 */ /* 0x000fda000780c0ff */
[----:B------:R-:W-:Y:S01]  /*0a10*/  @!P0 MOV R2, R0 ;  /* 0x0000000000028202 */ /* 0x000fe20000000f00 */
[----:B------:R-:W-:Y:S06]  /*0a20*/  @!P0 BRA `(.L_x_7) ;  /* 0x0000000000408947 */ /* 0x000fec0003800000 */
[----:B------:R-:W-:-:S13]  /*0a30*/  FSETP.GEU.FTZ.AND P0, PT, R0, RZ, PT ;  /* 0x000000ff0000720b */ /* 0x000fda0003f1e000 */
[----:B------:R-:W-:Y:S01]  /*0a40*/  @!P0 MOV R2, 0x7fffffff ;  /* 0x7fffffff00028802 */ /* 0x000fe20000000f00 */
[----:B------:R-:W-:Y:S06]  /*0a50*/  @!P0 BRA `(.L_x_7) ;  /* 0x0000000000348947 */ /* 0x000fec0003800000 */
[----:B------:R-:W-:-:S13]  /*0a60*/  FSETP.GTU.FTZ.AND P0, PT, |R0|, +INF , PT ;  /* 0x7f8000000000780b */ /* 0x000fda0003f1c200 */
[----:B------:R-:W-:Y:S01]  /*0a70*/  @P0 FADD.FTZ R2, R0, 1 ;  /* 0x3f80000000020421 */ /* 0x000fe20000010000 */
[----:B------:R-:W-:Y:S06]  /*0a80*/  @P0 BRA `(.L_x_7) ;  /* 0x0000000000280947 */ /* 0x000fec0003800000 */
[----:B------:R-:W-:-:S13]  /*0a90*/  FSETP.NEU.FTZ.AND P0, PT, |R0|, +INF , PT ;  /* 0x7f8000000000780b */ /* 0x000fda0003f1d200 */
[----:B------:R-:W-:-:S04]  /*0aa0*/  @P0 FFMA R3, R0, 1.84467440737095516160e+19, RZ ;  /* 0x5f80000000030823 */ /* 0x000fc800000000ff */
[----:B------:R-:W0:Y:S02]  /*0ab0*/  @P0 MUFU.RSQ R2, R3 ;  /* 0x0000000300020308 */ /* 0x000e240000001400 */
[----:B0-----:R-:W-:Y:S01]  /*0ac0*/  @P0 FMUL.FTZ R4, R3, R2 ;  /* 0x0000000203040220 */ /* 0x001fe20000410000 */
[----:B------:R-:W-:Y:S01]  /*0ad0*/  @P0 FMUL.FTZ R6, R2, 0.5 ;  /* 0x3f00000002060820 */ /* 0x000fe20000410000 */
[----:B------:R-:W-:Y:S02]  /*0ae0*/  @!P0 MOV R2, R0 ;  /* 0x0000000000028202 */ /* 0x000fe40000000f00 */
[----:B------:R-:W-:-:S04]  /*0af0*/  @P0 FADD.FTZ R5, -R4, -RZ ;  /* 0x800000ff04050221 */ /* 0x000fc80000010100 */
[----:B------:R-:W-:-:S04]  /*0b00*/  @P0 FFMA R5, R4, R5, R3 ;  /* 0x0000000504050223 */ /* 0x000fc80000000003 */
[----:B------:R-:W-:-:S04]  /*0b10*/  @P0 FFMA R5, R5, R6, R4 ;  /* 0x0000000605050223 */ /* 0x000fc80000000004 */
[----:B------:R-:W-:-:S07]  /*0b20*/  @P0 FMUL.FTZ R2, R5, 2.3283064365386962891e-10 ;  /* 0x2f80000005020820 */ /* 0x000fce0000410000 */
.L_x_7:
[----:B------:R-:W-:Y:S01]  /*0b30*/  HFMA2 R3, -RZ, RZ, 0, 0 ;  /* 0x00000000ff037431 */ /* 0x000fe200000001ff */
[----:B------:R-:W-:Y:S02]  /*0b40*/  MOV R5, R2 ;  /* 0x0000000200057202 */ /* 0x000fe40000000f00 */
[----:B------:R-:W-:-:S04]  /*0b50*/  MOV R2, R7 ;  /* 0x0000000700027202 */ /* 0x000fc80000000f00 */
[----:B------:R-:W-:Y:S05]  /*0b60*/  RET.REL.NODEC R2 `(pairwise_distance) ;  /* 0xfffffff402247950 */ /* 0x000fea0003c3ffff */
.L_x_8:
[----:B------:R-:W-:-:S00]  /*0b70*/  BRA `(.L_x_8) ;  /* 0xfffffffc00fc7947 */ /* 0x000fc0000383ffff */
[----:B------:R-:W-:-:S00]  /*0b80*/  NOP ;  /* 0x0000000000007918 */ /* 0x000fc00000000000 */
[----:B------:R-:W-:-:S00]  /*0b90*/  NOP ;  /* 0x0000000000007918 */ /* 0x000fc00000000000 */
[----:B------:R-:W-:-:S00]  /*0ba0*/  NOP ;  /* 0x0000000000007918 */ /* 0x000fc00000000000 */
[----:B------:R-:W-:-:S00]  /*0bb0*/  NOP ;  /* 0x0000000000007918 */ /* 0x000fc00000000000 */
[----:B------:R-:W-:-:S00]  /*0bc0*/  NOP ;  /* 0x0000000000007918 */ /* 0x000fc00000000000 */
[----:B------:R-:W-:-:S00]  /*0bd0*/  NOP ;  /* 0x0000000000007918 */ /* 0x000fc00000000000 */
[----:B------:R-:W-:-:S00]  /*0be0*/  NOP ;  /* 0x0000000000007918 */ /* 0x000fc00000000000 */
[----:B------:R-:W-:-:S00]  /*0bf0*/  NOP ;  /* 0x0000000000007918 */ /* 0x000fc00000000000 */
.L_x_9:


//--------------------- .nv.shared.reserved.0     --------------------------
	.section	.nv.shared.reserved.0,"aw",@nobits
	.weak		__nv_reservedSMEM_offset_0_alias
	.size		__nv_reservedSMEM_offset_0_alias, 0, 64
	.other		__nv_reservedSMEM_offset_0_alias,@"STO_CUDA_RESERVED_SHARED STV_DEFAULT"
__nv_reservedSMEM_offset_0_alias:
	.zero		0
	.zero		64


//--------------------- .nv.constant0.pairwise_distance --------------------------
	.section	.nv.constant0.pairwise_distance,"a",@progbits
	.sectionflags	@""
	.align	4
.nv.constant0.pairwise_distance:
	.zero		920


//--------------------- SYMBOLS --------------------------

	.type		.nv.reservedSmem.offset0,@object
	.size		.nv.reservedSmem.offset0,0x4
